//
// Generated by NVIDIA NVVM Compiler
//
// Compiler Build ID: CL-36424714
// Cuda compilation tools, release 13.0, V13.0.88
// Based on NVVM 20.0.0
//

.version 9.0
.target sm_100
.address_size 64

	// .globl	_Z9dynsharedii
.extern .func  (.param .b32 func_retval0) vprintf
(
	.param .b64 vprintf_param_0,
	.param .b64 vprintf_param_1
)
;
.extern .shared .align 16 .b8 s[];
.global .align 1 .b8 $str[4] = {37, 100, 10};

.visible .entry _Z9dynsharedii(
	.param .u32 _Z9dynsharedii_param_0,
	.param .u32 _Z9dynsharedii_param_1
)
{
	.local .align 8 .b8 	__local_depot0[8];
	.reg .b64 	%SP;
	.reg .b64 	%SPL;
	.reg .pred 	%p<7>;
	.reg .b32 	%r<15>;
	.reg .b64 	%rd<5>;

	mov.u64 	%SPL, __local_depot0;
	cvta.local.u64 	%SP, %SPL;
	ld.param.u32 	%r3, [_Z9dynsharedii_param_0];
	ld.param.u32 	%r4, [_Z9dynsharedii_param_1];
	mov.u32 	%r1, %tid.x;
	setp.ge.u32 	%p1, %r1, %r4;
	shl.b32 	%r5, %r1, 2;
	mov.u32 	%r6, s;
	add.s32 	%r2, %r6, %r5;
	@%p1 bra 	$L__BB0_2;
	st.shared.u32 	[%r2], %r1;
$L__BB0_2:
	sub.s32 	%r7, %r3, %r4;
	setp.ge.u32 	%p2, %r1, %r7;
	@%p2 bra 	$L__BB0_4;
	mul.lo.s32 	%r8, %r1, 100;
	shl.b32 	%r9, %r4, 2;
	add.s32 	%r10, %r2, %r9;
	st.shared.u32 	[%r10], %r8;
$L__BB0_4:
	bar.sync 	0;
	setp.ge.u32 	%p3, %r1, %r3;
	and.b32  	%r11, %r1, 1;
	setp.eq.b32 	%p4, %r11, 1;
	not.pred 	%p5, %p4;
	or.pred  	%p6, %p5, %p3;
	@%p6 bra 	$L__BB0_6;
	ld.shared.u32 	%r12, [%r2];
	add.u64 	%rd1, %SP, 0;
	add.u64 	%rd2, %SPL, 0;
	st.local.u32 	[%rd2], %r12;
	mov.u64 	%rd3, $str;
	cvta.global.u64 	%rd4, %rd3;
	{ // callseq 0, 0
	.param .b64 param0;
	st.param.b64 	[param0], %rd4;
	.param .b64 param1;
	st.param.b64 	[param1], %rd1;
	.param .b32 retval0;
	call.uni (retval0), 
	vprintf, 
	(
	param0, 
	param1
	);
	ld.param.b32 	%r13, [retval0];
	} // callseq 0
$L__BB0_6:
	ret;

}


// ===== COMPILED SASS (sm_100) =====

	.target	sm_100

	.elftype	@"ET_EXEC"


//--------------------- .note.nv.tkinfo           --------------------------
	.section	.note.nv.tkinfo,"",@"SHT_NOTE"
	.sectionflags	@"SHF_NOTE_NV_TKINFO"
	.tkinfo
        /*0018*/ 	.word	0x00000002
        /*0030*/ 	.string	""
        /*0030*/ 	.string	"ptxas"
        /*0030*/ 	.string	"Cuda compilation tools, release 13.0, V13.0.88"
        /*0030*/ 	.string	"Build cuda_13.0.r13.0/compiler.36424714_0"
        /*0030*/ 	.string	"-arch sm_100 -m 64 "



//--------------------- .note.nv.cuinfo           --------------------------
	.section	.note.nv.cuinfo,"",@"SHT_NOTE"
	.sectionflags	@"SHF_NOTE_NV_CUINFO"
        /*0018*/ 	.short	0x0002
        /*001a*/ 	.short	0x0064
        /*001c*/ 	.short	0x0082
	.zero		2


//--------------------- .nv.info                  --------------------------
	.section	.nv.info,"",@"SHT_CUDA_INFO"
	.align	4


	//----- nvinfo : EIATTR_REGCOUNT
	.align		4
        /*0000*/ 	.byte	0x04, 0x2f
        /*0002*/ 	.short	(.L_2 - .L_1)
	.align		4
.L_1:
        /*0004*/ 	.word	index@(_Z9dynsharedii)
        /*0008*/ 	.word	0x00000018


	//----- nvinfo : EIATTR_FRAME_SIZE
	.align		4
.L_2:
        /*000c*/ 	.byte	0x04, 0x11
        /*000e*/ 	.short	(.L_4 - .L_3)
	.align		4
.L_3:
        /*0010*/ 	.word	index@(_Z9dynsharedii)
        /*0014*/ 	.word	0x00000008


	//----- nvinfo : EIATTR_MIN_STACK_SIZE
	.align		4
.L_4:
        /*0018*/ 	.byte	0x04, 0x12
        /*001a*/ 	.short	(.L_6 - .L_5)
	.align		4
.L_5:
        /*001c*/ 	.word	index@(_Z9dynsharedii)
        /*0020*/ 	.word	0x00000008
.L_6:


//--------------------- .nv.compat                --------------------------
	.section	.nv.compat,"",@"SHT_CUDA_COMPAT_INFO"
	.align	4
        /*0000*/ 	.byte	0x02, 0x09, 0x00, 0x00, 0x02, 0x02, 0x01, 0x00, 0x02, 0x05, 0x05, 0x00, 0x03, 0x07, 0x01, 0x01
        /*0010*/ 	.byte	0x02, 0x03, 0x00, 0x00, 0x02, 0x06, 0x01, 0x00, 0x04, 0x0b, 0x08, 0x00, 0x09, 0x00, 0x00, 0x00
        /*0020*/ 	.byte	0x00, 0x00, 0x00, 0x00


//--------------------- .nv.info._Z9dynsharedii   --------------------------
	.section	.nv.info._Z9dynsharedii,"",@"SHT_CUDA_INFO"
	.sectionflags	@""
	.align	4


	//----- nvinfo : EIATTR_CUDA_API_VERSION
	.align		4
        /*0000*/ 	.byte	0x04, 0x37
        /*0002*/ 	.short	(.L_8 - .L_7)
.L_7:
        /*0004*/ 	.word	0x00000082


	//----- nvinfo : EIATTR_KPARAM_INFO
	.align		4
.L_8:
        /*0008*/ 	.byte	0x04, 0x17
        /*000a*/ 	.short	(.L_10 - .L_9)
.L_9:
        /*000c*/ 	.word	0x00000000
        /*0010*/ 	.short	0x0001
        /*0012*/ 	.short	0x0004
        /*0014*/ 	.byte	0x00, 0xf0, 0x11, 0x00


	//----- nvinfo : EIATTR_KPARAM_INFO
	.align		4
.L_10:
        /*0018*/ 	.byte	0x04, 0x17
        /*001a*/ 	.short	(.L_12 - .L_11)
.L_11:
        /*001c*/ 	.word	0x00000000
        /*0020*/ 	.short	0x0000
        /*0022*/ 	.short	0x0000
        /*0024*/ 	.byte	0x00, 0xf0, 0x11, 0x00


	//----- nvinfo : EIATTR_SPARSE_MMA_MASK
	.align		4
.L_12:
        /*0028*/ 	.byte	0x03, 0x50
        /*002a*/ 	.short	0x0000


	//----- nvinfo : EIATTR_MAXREG_COUNT
	.align		4
        /*002c*/ 	.byte	0x03, 0x1b
        /*002e*/ 	.short	0x00ff


	//----- nvinfo : EIATTR_NUM_BARRIERS
	.align		4
        /*0030*/ 	.byte	0x02, 0x4c
        /*0032*/ 	.byte	0x01
	.zero		1


	//----- nvinfo : EIATTR_EXTERNS
	.align		4
        /*0034*/ 	.byte	0x04, 0x0f
        /*0036*/ 	.short	(.L_14 - .L_13)


	//   ....[0]....
	.align		4
.L_13:
        /*0038*/ 	.word	index@(vprintf)


	//----- nvinfo : EIATTR_MERCURY_ISA_VERSION
	.align		4
.L_14:
        /*003c*/ 	.byte	0x03, 0x5f
        /*003e*/ 	.short	0x0101


	//----- nvinfo : EIATTR_VRC_CTA_INIT_COUNT
	.align		4
        /*0040*/ 	.byte	0x02, 0x4a
	.zero		1
	.zero		1


	//----- nvinfo : EIATTR_SYSCALL_OFFSETS
	.align		4
        /*0044*/ 	.byte	0x04, 0x46
        /*0046*/ 	.short	(.L_16 - .L_15)


	//   ....[0]....
.L_15:
        /*0048*/ 	.word	0x00000210


	//----- nvinfo : EIATTR_EXIT_INSTR_OFFSETS
	.align		4
.L_16:
        /*004c*/ 	.byte	0x04, 0x1c
        /*004e*/ 	.short	(.L_18 - .L_17)


	//   ....[0]....
.L_17:
        /*0050*/ 	.word	0x00000180


	//   ....[1]....
        /*0054*/ 	.word	0x00000220


	//----- nvinfo : EIATTR_CRS_STACK_SIZE
	.align		4
.L_18:
        /*0058*/ 	.byte	0x04, 0x1e
        /*005a*/ 	.short	(.L_20 - .L_19)
.L_19:
        /*005c*/ 	.word	0x00000000


	//----- nvinfo : EIATTR_CBANK_PARAM_SIZE
	.align		4
.L_20:
        /*0060*/ 	.byte	0x03, 0x19
        /*0062*/ 	.short	0x0008


	//----- nvinfo : EIATTR_PARAM_CBANK
	.align		4
        /*0064*/ 	.byte	0x04, 0x0a
        /*0066*/ 	.short	(.L_22 - .L_21)
	.align		4
.L_21:
        /*0068*/ 	.word	index@(.nv.constant0._Z9dynsharedii)
        /*006c*/ 	.short	0x0380
        /*006e*/ 	.short	0x0008


	//----- nvinfo : EIATTR_SW_WAR
	.align		4
.L_22:
        /*0070*/ 	.byte	0x04, 0x36
        /*0072*/ 	.short	(.L_24 - .L_23)
.L_23:
        /*0074*/ 	.word	0x00000008
.L_24:


//--------------------- .nv.callgraph             --------------------------
	.section	.nv.callgraph,"",@"SHT_CUDA_CALLGRAPH"
	.align	4
	.sectionentsize	8
	.align		4
        /*0000*/ 	.word	0x00000000
	.align		4
        /*0004*/ 	.word	0xffffffff
	.align		4
        /*0008*/ 	.word	index@(_Z9dynsharedii)
	.align		4
        /*000c*/ 	.word	index@(vprintf)
	.align		4
        /*0010*/ 	.word	0x00000000
	.align		4
        /*0014*/ 	.word	0xfffffffe
	.align		4
        /*0018*/ 	.word	0x00000000
	.align		4
        /*001c*/ 	.word	0xfffffffd
	.align		4
        /*0020*/ 	.word	0x00000000
	.align		4
        /*0024*/ 	.word	0xfffffffc


//--------------------- .nv.constant4             --------------------------
	.section	.nv.constant4,"a",@progbits
	.align	8
	.align		8
.nv.constant4:
        /*0000*/ 	.dword	vprintf
	.align		8
        /*0008*/ 	.dword	$str


//--------------------- .text._Z9dynsharedii      --------------------------
	.section	.text._Z9dynsharedii,"ax",@progbits
	.align	128
        .global         _Z9dynsharedii
        .type           _Z9dynsharedii,@function
        .size           _Z9dynsharedii,(.L_x_2 - _Z9dynsharedii)
        .other          _Z9dynsharedii,@"STO_CUDA_ENTRY STV_DEFAULT"
_Z9dynsharedii:
.text._Z9dynsharedii:
[----:B------:R-:W0:Y:S01]  /*0000*/  LDC R1, c[0x0][0x37c] ;  /* 0x0000df00ff017b82 */ /* 0x000e220000000800 */
[----:B------:R-:W1:Y:S07]  /*0010*/  S2R R5, SR_TID.X ;  /* 0x0000000000057919 */ /* 0x000e6e0000002100 */
[----:B------:R-:W2:Y:S01]  /*0020*/  LDC R3, c[0x0][0x384] ;  /* 0x0000e100ff037b82 */ /* 0x000ea20000000800 */
[----:B------:R-:W2:Y:S01]  /*0030*/  LDCU UR8, c[0x0][0x380] ;  /* 0x00007000ff0877ac */ /* 0x000ea20008000800 */
[----:B0-----:R-:W-:Y:S01]  /*0040*/  VIADD R1, R1, 0xfffffff8 ;  /* 0xfffffff801017836 */ /* 0x001fe20000000000 */
[----:B------:R-:W-:Y:S01]  /*0050*/  UMOV UR4, 0x400 ;  /* 0x0000040000047882 */ /* 0x000fe20000000000 */
[----:B------:R-:W0:Y:S04]  /*0060*/  LDCU UR6, c[0x0][0x2f8] ;  /* 0x00005f00ff0677ac */ /* 0x000e280008000800 */
[----:B------:R-:W3:Y:S01]  /*0070*/  S2UR UR5, SR_CgaCtaId ;  /* 0x00000000000579c3 */ /* 0x000ee20000008800 */
[----:B------:R-:W4:Y:S01]  /*0080*/  LDCU UR7, c[0x0][0x2fc] ;  /* 0x00005f80ff0777ac */ /* 0x000f220008000800 */
[----:B--2---:R-:W-:-:S02]  /*0090*/  IADD3 R0, PT, PT, -R3, UR8, RZ ;  /* 0x0000000803007c10 */ /* 0x004fc4000fffe1ff */
[----:B0-----:R-:W-:Y:S02]  /*00a0*/  IADD3 R6, P3, PT, R1, UR6, RZ ;  /* 0x0000000601067c10 */ /* 0x001fe4000ff7e0ff */
[C---:B-1----:R-:W-:Y:S01]  /*00b0*/  ISETP.GE.U32.AND P1, PT, R5.reuse, R0, PT ;  /* 0x000000000500720c */ /* 0x042fe20003f26070 */
[----:B---3--:R-:W-:Y:S01]  /*00c0*/  ULEA UR4, UR5, UR4, 0x18 ;  /* 0x0000000405047291 */ /* 0x008fe2000f8ec0ff */
[C---:B------:R-:W-:Y:S01]  /*00d0*/  ISETP.GE.U32.AND P2, PT, R5.reuse, R3, PT ;  /* 0x000000030500720c */ /* 0x040fe20003f46070 */
[----:B----4-:R-:W-:Y:S01]  /*00e0*/  IMAD.X R7, RZ, RZ, UR7, P3 ;  /* 0x00000007ff077e24 */ /* 0x010fe200098e06ff */
[C---:B------:R-:W-:Y:S02]  /*00f0*/  ISETP.GE.U32.AND P0, PT, R5.reuse, UR8, PT ;  /* 0x0000000805007c0c */ /* 0x040fe4000bf06070 */
[C---:B------:R-:W-:Y:S02]  /*0100*/  LOP3.LUT R2, R5.reuse, 0x1, RZ, 0xc0, !PT ;  /* 0x0000000105027812 */ /* 0x040fe400078ec0ff */
[----:B------:R-:W-:-:S02]  /*0110*/  LEA R0, R5, UR4, 0x2 ;  /* 0x0000000405007c11 */ /* 0x000fc4000f8e10ff */
[----:B------:R-:W-:-:S03]  /*0120*/  ISETP.NE.U32.OR P0, PT, R2, 0x1, P0 ;  /* 0x000000010200780c */ /* 0x000fc60000705470 */
[----:B------:R-:W-:Y:S02]  /*0130*/  @!P1 IMAD R3, R3, 0x4, R0 ;  /* 0x0000000403039824 */ /* 0x000fe400078e0200 */
[----:B------:R-:W-:Y:S01]  /*0140*/  @!P1 IMAD R2, R5, 0x64, RZ ;  /* 0x0000006405029824 */ /* 0x000fe200078e02ff */
[----:B------:R0:W-:Y:S04]  /*0150*/  @!P2 STS [R0], R5 ;  /* 0x000000050000a388 */ /* 0x0001e80000000800 */
[----:B------:R0:W-:Y:S01]  /*0160*/  @!P1 STS [R3], R2 ;  /* 0x0000000203009388 */ /* 0x0001e20000000800 */
[----:B------:R-:W-:Y:S06]  /*0170*/  BAR.SYNC.DEFER_BLOCKING 0x0 ;  /* 0x0000000000007b1d */ /* 0x000fec0000010000 */
[----:B------:R-:W-:Y:S05]  /*0180*/  @P0 EXIT ;  /* 0x000000000000094d */ /* 0x000fea0003800000 */
[----:B0-----:R-:W0:Y:S01]  /*0190*/  LDS R0, [R0] ;  /* 0x0000000000007984 */ /* 0x001e220000000800 */
[----:B------:R-:W-:Y:S01]  /*01a0*/  MOV R2, 0x0 ;  /* 0x0000000000027802 */ /* 0x000fe20000000f00 */
[----:B------:R-:W1:Y:S05]  /*01b0*/  LDCU.64 UR4, c[0x4][0x8] ;  /* 0x01000100ff0477ac */ /* 0x000e6a0008000a00 */
[----:B------:R-:W2:Y:S01]  /*01c0*/  LDC.64 R2, c[0x4][R2] ;  /* 0x0100000002027b82 */ /* 0x000ea20000000a00 */
[----:B-1----:R-:W-:Y:S02]  /*01d0*/  IMAD.U32 R4, RZ, RZ, UR4 ;  /* 0x00000004ff047e24 */ /* 0x002fe4000f8e00ff */
[----:B------:R-:W-:Y:S01]  /*01e0*/  IMAD.U32 R5, RZ, RZ, UR5 ;  /* 0x00000005ff057e24 */ /* 0x000fe2000f8e00ff */
[----:B0-----:R0:W-:Y:S06]  /*01f0*/  STL [R1], R0 ;  /* 0x0000000001007387 */ /* 0x0011ec0000100800 */
[----:B------:R-:W-:-:S07]  /*0200*/  LEPC R20, `(.L_x_0) ;  /* 0x000000001014794e */ /* 0x000fce0000000000 */
[----:B0-2---:R-:W-:Y:S05]  /*0210*/  CALL.ABS.NOINC R2 ;  /* 0x0000000002007343 */ /* 0x005fea0003c00000 */
.L_x_0:
[----:B------:R-:W-:Y:S05]  /*0220*/  EXIT ;  /* 0x000000000000794d */ /* 0x000fea0003800000 */
.L_x_1:
[----:B------:R-:W-:-:S00]  /*0230*/  BRA `(.L_x_1) ;  /* 0xfffffffc00fc7947 */ /* 0x000fc0000383ffff */
[----:B------:R-:W-:-:S00]  /*0240*/  NOP ;  /* 0x0000000000007918 */ /* 0x000fc00000000000 */
        /* <DEDUP_REMOVED lines=11> */
.L_x_2:


//--------------------- .nv.global.init           --------------------------
	.section	.nv.global.init,"aw",@progbits
.nv.global.init:
	.type		$str,@object
	.size		$str,(.L_0 - $str)
$str:
        /*0000*/ 	.byte	0x25, 0x64, 0x0a, 0x00
.L_0:


//--------------------- .nv.shared._Z9dynsharedii --------------------------
	.section	.nv.shared._Z9dynsharedii,"aw",@nobits
	.sectionflags	@""
	.align	16
	.zero		1024


//--------------------- .nv.shared.reserved.0     --------------------------
	.section	.nv.shared.reserved.0,"aw",@nobits
	.weak		__nv_reservedSMEM_offset_0_alias
	.size		__nv_reservedSMEM_offset_0_alias, 0, 64
	.other		__nv_reservedSMEM_offset_0_alias,@"STO_CUDA_RESERVED_SHARED STV_DEFAULT"
__nv_reservedSMEM_offset_0_alias:
	.zero		0
	.zero		64


//--------------------- .nv.constant0._Z9dynsharedii --------------------------
	.section	.nv.constant0._Z9dynsharedii,"a",@progbits
	.sectionflags	@""
	.align	4
.nv.constant0._Z9dynsharedii:
	.zero		904


//--------------------- SYMBOLS --------------------------

	.type		.nv.reservedSmem.offset0,@object
	.size		.nv.reservedSmem.offset0,0x4
	.type		.nv.reservedSmem.cap,@object
	.size		.nv.reservedSmem.cap,0x4
	.type		vprintf,@function
